//
// Generated by NVIDIA NVVM Compiler
//
// Compiler Build ID: CL-36424714
// Cuda compilation tools, release 13.0, V13.0.88
// Based on NVVM 20.0.0
//

.version 9.0
.target sm_100
.address_size 64

	// .globl	_Z9HistohramPiS_i
// _ZZ10ScanKernelPiS_E15SharedHistogram has been demoted

.visible .entry _Z9HistohramPiS_i(
	.param .u64 .ptr .align 1 _Z9HistohramPiS_i_param_0,
	.param .u64 .ptr .align 1 _Z9HistohramPiS_i_param_1,
	.param .u32 _Z9HistohramPiS_i_param_2
)
{
	.reg .pred 	%p<7>;
	.reg .b32 	%r<41>;
	.reg .b64 	%rd<23>;

	ld.param.u64 	%rd3, [_Z9HistohramPiS_i_param_0];
	ld.param.u64 	%rd4, [_Z9HistohramPiS_i_param_1];
	ld.param.u32 	%r12, [_Z9HistohramPiS_i_param_2];
	cvta.to.global.u64 	%rd1, %rd3;
	cvta.to.global.u64 	%rd2, %rd4;
	mov.u32 	%r13, %ntid.x;
	mov.u32 	%r14, %ctaid.x;
	mov.u32 	%r15, %tid.x;
	mad.lo.s32 	%r39, %r13, %r14, %r15;
	mov.u32 	%r16, %nctaid.x;
	mul.lo.s32 	%r2, %r13, %r16;
	setp.ge.s32 	%p1, %r39, %r12;
	@%p1 bra 	$L__BB0_7;
	add.s32 	%r17, %r39, %r2;
	max.s32 	%r18, %r12, %r17;
	setp.lt.s32 	%p2, %r17, %r12;
	selp.u32 	%r19, 1, 0, %p2;
	add.s32 	%r20, %r17, %r19;
	sub.s32 	%r21, %r18, %r20;
	div.u32 	%r22, %r21, %r2;
	add.s32 	%r3, %r22, %r19;
	and.b32  	%r23, %r3, 3;
	setp.eq.s32 	%p3, %r23, 3;
	@%p3 bra 	$L__BB0_4;
	add.s32 	%r24, %r3, 1;
	and.b32  	%r25, %r24, 3;
	neg.s32 	%r37, %r25;
$L__BB0_3:
	.pragma "nounroll";
	mul.wide.s32 	%rd5, %r39, 4;
	add.s64 	%rd6, %rd2, %rd5;
	ld.global.u32 	%r26, [%rd6];
	mul.wide.s32 	%rd7, %r26, 4;
	add.s64 	%rd8, %rd1, %rd7;
	atom.global.add.u32 	%r27, [%rd8], 1;
	add.s32 	%r39, %r39, %r2;
	add.s32 	%r37, %r37, 1;
	setp.ne.s32 	%p4, %r37, 0;
	@%p4 bra 	$L__BB0_3;
$L__BB0_4:
	setp.lt.u32 	%p5, %r3, 3;
	@%p5 bra 	$L__BB0_7;
	mul.wide.s32 	%rd13, %r2, 4;
	shl.b32 	%r36, %r2, 2;
$L__BB0_6:
	mul.wide.s32 	%rd9, %r39, 4;
	add.s64 	%rd10, %rd2, %rd9;
	ld.global.u32 	%r28, [%rd10];
	mul.wide.s32 	%rd11, %r28, 4;
	add.s64 	%rd12, %rd1, %rd11;
	atom.global.add.u32 	%r29, [%rd12], 1;
	add.s64 	%rd14, %rd10, %rd13;
	ld.global.u32 	%r30, [%rd14];
	mul.wide.s32 	%rd15, %r30, 4;
	add.s64 	%rd16, %rd1, %rd15;
	atom.global.add.u32 	%r31, [%rd16], 1;
	add.s64 	%rd17, %rd14, %rd13;
	ld.global.u32 	%r32, [%rd17];
	mul.wide.s32 	%rd18, %r32, 4;
	add.s64 	%rd19, %rd1, %rd18;
	atom.global.add.u32 	%r33, [%rd19], 1;
	add.s64 	%rd20, %rd17, %rd13;
	ld.global.u32 	%r34, [%rd20];
	mul.wide.s32 	%rd21, %r34, 4;
	add.s64 	%rd22, %rd1, %rd21;
	atom.global.add.u32 	%r35, [%rd22], 1;
	add.s32 	%r39, %r36, %r39;
	setp.lt.s32 	%p6, %r39, %r12;
	@%p6 bra 	$L__BB0_6;
$L__BB0_7:
	ret;

}
	// .globl	_Z10ScanKernelPiS_
.visible .entry _Z10ScanKernelPiS_(
	.param .u64 .ptr .align 1 _Z10ScanKernelPiS__param_0,
	.param .u64 .ptr .align 1 _Z10ScanKernelPiS__param_1
)
{
	.reg .pred 	%p<9>;
	.reg .b32 	%r<53>;
	.reg .b64 	%rd<9>;
	// demoted variable
	.shared .align 4 .b8 _ZZ10ScanKernelPiS_E15SharedHistogram[4096];
	ld.param.u64 	%rd3, [_Z10ScanKernelPiS__param_0];
	ld.param.u64 	%rd2, [_Z10ScanKernelPiS__param_1];
	cvta.to.global.u64 	%rd4, %rd3;
	mov.u32 	%r1, %ntid.x;
	mov.u32 	%r2, %ctaid.x;
	mov.u32 	%r3, %tid.x;
	mad.lo.s32 	%r17, %r1, %r2, %r3;
	mul.wide.s32 	%rd5, %r17, 4;
	add.s64 	%rd1, %rd4, %rd5;
	ld.global.u32 	%r18, [%rd1];
	shl.b32 	%r19, %r3, 2;
	mov.u32 	%r20, _ZZ10ScanKernelPiS_E15SharedHistogram;
	add.s32 	%r4, %r20, %r19;
	st.shared.u32 	[%r4], %r18;
	bar.sync 	0;
	setp.lt.u32 	%p1, %r1, 2;
	mov.b32 	%r52, 1;
	@%p1 bra 	$L__BB1_5;
	shl.b32 	%r5, %r3, 1;
	mov.b32 	%r49, 1;
$L__BB1_2:
	shl.b32 	%r52, %r49, 1;
	mul.lo.s32 	%r8, %r5, %r49;
	add.s32 	%r22, %r8, %r52;
	add.s32 	%r23, %r22, -1;
	setp.ge.u32 	%p2, %r23, %r1;
	@%p2 bra 	$L__BB1_4;
	sub.s32 	%r25, %r22, %r49;
	shl.b32 	%r26, %r25, 2;
	add.s32 	%r28, %r20, %r26;
	ld.shared.u32 	%r29, [%r28+-4];
	shl.b32 	%r30, %r49, 2;
	add.s32 	%r31, %r28, %r30;
	ld.shared.u32 	%r32, [%r31+-4];
	add.s32 	%r33, %r32, %r29;
	st.shared.u32 	[%r31+-4], %r33;
$L__BB1_4:
	bar.sync 	0;
	setp.gt.u32 	%p3, %r1, %r52;
	mov.u32 	%r49, %r52;
	@%p3 bra 	$L__BB1_2;
$L__BB1_5:
	add.s32 	%r10, %r1, -1;
	setp.ne.s32 	%p4, %r3, %r10;
	mov.b32 	%r51, 0;
	@%p4 bra 	$L__BB1_7;
	ld.shared.u32 	%r51, [%r4];
	mov.b32 	%r35, 0;
	st.shared.u32 	[%r4], %r35;
$L__BB1_7:
	bar.sync 	0;
	setp.lt.u32 	%p5, %r52, 2;
	@%p5 bra 	$L__BB1_11;
$L__BB1_8:
	shr.u32 	%r14, %r52, 1;
	and.b32  	%r36, %r52, 2147483646;
	mul.lo.s32 	%r15, %r36, %r3;
	add.s32 	%r37, %r36, %r15;
	add.s32 	%r38, %r37, -1;
	setp.ge.u32 	%p6, %r38, %r1;
	@%p6 bra 	$L__BB1_10;
	add.s32 	%r39, %r14, %r15;
	shl.b32 	%r40, %r39, 2;
	add.s32 	%r42, %r20, %r40;
	ld.shared.u32 	%r43, [%r42+-4];
	shl.b32 	%r44, %r14, 2;
	add.s32 	%r45, %r42, %r44;
	ld.shared.u32 	%r46, [%r45+-4];
	st.shared.u32 	[%r42+-4], %r46;
	add.s32 	%r47, %r46, %r43;
	st.shared.u32 	[%r45+-4], %r47;
$L__BB1_10:
	bar.sync 	0;
	setp.gt.u32 	%p7, %r52, 3;
	mov.u32 	%r52, %r14;
	@%p7 bra 	$L__BB1_8;
$L__BB1_11:
	setp.ne.s32 	%p8, %r3, %r10;
	@%p8 bra 	$L__BB1_13;
	st.global.u32 	[%rd1], %r51;
	cvta.to.global.u64 	%rd6, %rd2;
	mul.wide.u32 	%rd7, %r2, 4;
	add.s64 	%rd8, %rd6, %rd7;
	st.global.u32 	[%rd8], %r51;
	bra.uni 	$L__BB1_14;
$L__BB1_13:
	ld.shared.u32 	%r48, [%r4+4];
	st.global.u32 	[%rd1], %r48;
$L__BB1_14:
	ret;

}
	// .globl	_Z5ShiftPiS_
.visible .entry _Z5ShiftPiS_(
	.param .u64 .ptr .align 1 _Z5ShiftPiS__param_0,
	.param .u64 .ptr .align 1 _Z5ShiftPiS__param_1
)
{
	.reg .pred 	%p<2>;
	.reg .b32 	%r<9>;
	.reg .b64 	%rd<9>;

	ld.param.u64 	%rd1, [_Z5ShiftPiS__param_0];
	ld.param.u64 	%rd2, [_Z5ShiftPiS__param_1];
	mov.u32 	%r1, %ctaid.x;
	setp.eq.s32 	%p1, %r1, 0;
	@%p1 bra 	$L__BB2_2;
	cvta.to.global.u64 	%rd3, %rd2;
	cvta.to.global.u64 	%rd4, %rd1;
	add.s32 	%r2, %r1, -1;
	mul.wide.u32 	%rd5, %r2, 4;
	add.s64 	%rd6, %rd3, %rd5;
	ld.global.u32 	%r3, [%rd6];
	mov.u32 	%r4, %tid.x;
	mov.u32 	%r5, %ntid.x;
	mad.lo.s32 	%r6, %r5, %r1, %r4;
	mul.wide.s32 	%rd7, %r6, 4;
	add.s64 	%rd8, %rd4, %rd7;
	ld.global.u32 	%r7, [%rd8];
	add.s32 	%r8, %r7, %r3;
	st.global.u32 	[%rd8], %r8;
$L__BB2_2:
	ret;

}
	// .globl	_Z9CountSortPiS_S_i
.visible .entry _Z9CountSortPiS_S_i(
	.param .u64 .ptr .align 1 _Z9CountSortPiS_S_i_param_0,
	.param .u64 .ptr .align 1 _Z9CountSortPiS_S_i_param_1,
	.param .u64 .ptr .align 1 _Z9CountSortPiS_S_i_param_2,
	.param .u32 _Z9CountSortPiS_S_i_param_3
)
{
	.reg .pred 	%p<7>;
	.reg .b32 	%r<41>;
	.reg .b64 	%rd<35>;

	ld.param.u64 	%rd4, [_Z9CountSortPiS_S_i_param_0];
	ld.param.u64 	%rd5, [_Z9CountSortPiS_S_i_param_1];
	ld.param.u64 	%rd6, [_Z9CountSortPiS_S_i_param_2];
	ld.param.u32 	%r12, [_Z9CountSortPiS_S_i_param_3];
	cvta.to.global.u64 	%rd1, %rd6;
	cvta.to.global.u64 	%rd2, %rd4;
	cvta.to.global.u64 	%rd3, %rd5;
	mov.u32 	%r13, %tid.x;
	mov.u32 	%r14, %ntid.x;
	mov.u32 	%r15, %ctaid.x;
	mad.lo.s32 	%r39, %r14, %r15, %r13;
	mov.u32 	%r16, %nctaid.x;
	mul.lo.s32 	%r2, %r16, %r14;
	setp.ge.s32 	%p1, %r39, %r12;
	@%p1 bra 	$L__BB3_7;
	add.s32 	%r17, %r39, %r2;
	max.s32 	%r18, %r12, %r17;
	setp.lt.s32 	%p2, %r17, %r12;
	selp.u32 	%r19, 1, 0, %p2;
	add.s32 	%r20, %r17, %r19;
	sub.s32 	%r21, %r18, %r20;
	div.u32 	%r22, %r21, %r2;
	add.s32 	%r3, %r22, %r19;
	and.b32  	%r23, %r3, 3;
	setp.eq.s32 	%p3, %r23, 3;
	@%p3 bra 	$L__BB3_4;
	add.s32 	%r24, %r3, 1;
	and.b32  	%r25, %r24, 3;
	neg.s32 	%r37, %r25;
$L__BB3_3:
	.pragma "nounroll";
	mul.wide.s32 	%rd7, %r39, 4;
	add.s64 	%rd8, %rd3, %rd7;
	ld.global.u32 	%r26, [%rd8];
	mul.wide.s32 	%rd9, %r26, 4;
	add.s64 	%rd10, %rd2, %rd9;
	atom.global.add.u32 	%r27, [%rd10], -1;
	mul.wide.s32 	%rd11, %r27, 4;
	add.s64 	%rd12, %rd1, %rd11;
	st.global.u32 	[%rd12+-4], %r26;
	add.s32 	%r39, %r39, %r2;
	add.s32 	%r37, %r37, 1;
	setp.ne.s32 	%p4, %r37, 0;
	@%p4 bra 	$L__BB3_3;
$L__BB3_4:
	setp.lt.u32 	%p5, %r3, 3;
	@%p5 bra 	$L__BB3_7;
	mul.wide.s32 	%rd19, %r2, 4;
	shl.b32 	%r36, %r2, 2;
$L__BB3_6:
	mul.wide.s32 	%rd13, %r39, 4;
	add.s64 	%rd14, %rd3, %rd13;
	ld.global.u32 	%r28, [%rd14];
	mul.wide.s32 	%rd15, %r28, 4;
	add.s64 	%rd16, %rd2, %rd15;
	atom.global.add.u32 	%r29, [%rd16], -1;
	mul.wide.s32 	%rd17, %r29, 4;
	add.s64 	%rd18, %rd1, %rd17;
	st.global.u32 	[%rd18+-4], %r28;
	add.s64 	%rd20, %rd14, %rd19;
	ld.global.u32 	%r30, [%rd20];
	mul.wide.s32 	%rd21, %r30, 4;
	add.s64 	%rd22, %rd2, %rd21;
	atom.global.add.u32 	%r31, [%rd22], -1;
	mul.wide.s32 	%rd23, %r31, 4;
	add.s64 	%rd24, %rd1, %rd23;
	st.global.u32 	[%rd24+-4], %r30;
	add.s64 	%rd25, %rd20, %rd19;
	ld.global.u32 	%r32, [%rd25];
	mul.wide.s32 	%rd26, %r32, 4;
	add.s64 	%rd27, %rd2, %rd26;
	atom.global.add.u32 	%r33, [%rd27], -1;
	mul.wide.s32 	%rd28, %r33, 4;
	add.s64 	%rd29, %rd1, %rd28;
	st.global.u32 	[%rd29+-4], %r32;
	add.s64 	%rd30, %rd25, %rd19;
	ld.global.u32 	%r34, [%rd30];
	mul.wide.s32 	%rd31, %r34, 4;
	add.s64 	%rd32, %rd2, %rd31;
	atom.global.add.u32 	%r35, [%rd32], -1;
	mul.wide.s32 	%rd33, %r35, 4;
	add.s64 	%rd34, %rd1, %rd33;
	st.global.u32 	[%rd34+-4], %r34;
	add.s32 	%r39, %r36, %r39;
	setp.lt.s32 	%p6, %r39, %r12;
	@%p6 bra 	$L__BB3_6;
$L__BB3_7:
	ret;

}


// ===== COMPILED SASS (sm_100) =====

	.target	sm_100

	.elftype	@"ET_EXEC"


//--------------------- .note.nv.tkinfo           --------------------------
	.section	.note.nv.tkinfo,"",@"SHT_NOTE"
	.sectionflags	@"SHF_NOTE_NV_TKINFO"
	.tkinfo
        /*0018*/ 	.word	0x00000002
        /*0030*/ 	.string	""
        /*0030*/ 	.string	"ptxas"
        /*0030*/ 	.string	"Cuda compilation tools, release 13.0, V13.0.88"
        /*0030*/ 	.string	"Build cuda_13.0.r13.0/compiler.36424714_0"
        /*0030*/ 	.string	"-arch sm_100 -m 64 "



//--------------------- .note.nv.cuinfo           --------------------------
	.section	.note.nv.cuinfo,"",@"SHT_NOTE"
	.sectionflags	@"SHF_NOTE_NV_CUINFO"
        /*0018*/ 	.short	0x0002
        /*001a*/ 	.short	0x0064
        /*001c*/ 	.short	0x0082
	.zero		2


//--------------------- .nv.info                  --------------------------
	.section	.nv.info,"",@"SHT_CUDA_INFO"
	.align	4


	//----- nvinfo : EIATTR_REGCOUNT
	.align		4
        /*0000*/ 	.byte	0x04, 0x2f
        /*0002*/ 	.short	(.L_1 - .L_0)
	.align		4
.L_0:
        /*0004*/ 	.word	index@(_Z9HistohramPiS_i)
        /*0008*/ 	.word	0x0000001a


	//----- nvinfo : EIATTR_FRAME_SIZE
	.align		4
.L_1:
        /*000c*/ 	.byte	0x04, 0x11
        /*000e*/ 	.short	(.L_3 - .L_2)
	.align		4
.L_2:
        /*0010*/ 	.word	index@(_Z9HistohramPiS_i)
        /*0014*/ 	.word	0x00000000


	//----- nvinfo : EIATTR_REGCOUNT
	.align		4
.L_3:
        /*0018*/ 	.byte	0x04, 0x2f
        /*001a*/ 	.short	(.L_5 - .L_4)
	.align		4
.L_4:
        /*001c*/ 	.word	index@(_Z10ScanKernelPiS_)
        /*0020*/ 	.word	0x00000010


	//----- nvinfo : EIATTR_FRAME_SIZE
	.align		4
.L_5:
        /*0024*/ 	.byte	0x04, 0x11
        /*0026*/ 	.short	(.L_7 - .L_6)
	.align		4
.L_6:
        /*0028*/ 	.word	index@(_Z10ScanKernelPiS_)
        /*002c*/ 	.word	0x00000000


	//----- nvinfo : EIATTR_REGCOUNT
	.align		4
.L_7:
        /*0030*/ 	.byte	0x04, 0x2f
        /*0032*/ 	.short	(.L_9 - .L_8)
	.align		4
.L_8:
        /*0034*/ 	.word	index@(_Z5ShiftPiS_)
        /*0038*/ 	.word	0x0000000c


	//----- nvinfo : EIATTR_FRAME_SIZE
	.align		4
.L_9:
        /*003c*/ 	.byte	0x04, 0x11
        /*003e*/ 	.short	(.L_11 - .L_10)
	.align		4
.L_10:
        /*0040*/ 	.word	index@(_Z5ShiftPiS_)
        /*0044*/ 	.word	0x00000000


	//----- nvinfo : EIATTR_REGCOUNT
	.align		4
.L_11:
        /*0048*/ 	.byte	0x04, 0x2f
        /*004a*/ 	.short	(.L_13 - .L_12)
	.align		4
.L_12:
        /*004c*/ 	.word	index@(_Z9CountSortPiS_S_i)
        /*0050*/ 	.word	0x00000020


	//----- nvinfo : EIATTR_FRAME_SIZE
	.align		4
.L_13:
        /*0054*/ 	.byte	0x04, 0x11
        /*0056*/ 	.short	(.L_15 - .L_14)
	.align		4
.L_14:
        /*0058*/ 	.word	index@(_Z9CountSortPiS_S_i)
        /*005c*/ 	.word	0x00000000


	//----- nvinfo : EIATTR_MIN_STACK_SIZE
	.align		4
.L_15:
        /*0060*/ 	.byte	0x04, 0x12
        /*0062*/ 	.short	(.L_17 - .L_16)
	.align		4
.L_16:
        /*0064*/ 	.word	index@(_Z9CountSortPiS_S_i)
        /*0068*/ 	.word	0x00000000


	//----- nvinfo : EIATTR_MIN_STACK_SIZE
	.align		4
.L_17:
        /*006c*/ 	.byte	0x04, 0x12
        /*006e*/ 	.short	(.L_19 - .L_18)
	.align		4
.L_18:
        /*0070*/ 	.word	index@(_Z5ShiftPiS_)
        /*0074*/ 	.word	0x00000000


	//----- nvinfo : EIATTR_MIN_STACK_SIZE
	.align		4
.L_19:
        /*0078*/ 	.byte	0x04, 0x12
        /*007a*/ 	.short	(.L_21 - .L_20)
	.align		4
.L_20:
        /*007c*/ 	.word	index@(_Z10ScanKernelPiS_)
        /*0080*/ 	.word	0x00000000


	//----- nvinfo : EIATTR_MIN_STACK_SIZE
	.align		4
.L_21:
        /*0084*/ 	.byte	0x04, 0x12
        /*0086*/ 	.short	(.L_23 - .L_22)
	.align		4
.L_22:
        /*0088*/ 	.word	index@(_Z9HistohramPiS_i)
        /*008c*/ 	.word	0x00000000
.L_23:


//--------------------- .nv.compat                --------------------------
	.section	.nv.compat,"",@"SHT_CUDA_COMPAT_INFO"
	.align	4
        /*0000*/ 	.byte	0x02, 0x09, 0x00, 0x00, 0x02, 0x02, 0x01, 0x00, 0x02, 0x05, 0x05, 0x00, 0x03, 0x07, 0x01, 0x01
        /*0010*/ 	.byte	0x02, 0x03, 0x00, 0x00, 0x02, 0x06, 0x01, 0x00, 0x04, 0x0b, 0x08, 0x00, 0x09, 0x00, 0x00, 0x00
        /*0020*/ 	.byte	0x00, 0x00, 0x00, 0x00


//--------------------- .nv.info._Z9CountSortPiS_S_i --------------------------
	.section	.nv.info._Z9CountSortPiS_S_i,"",@"SHT_CUDA_INFO"
	.sectionflags	@""
	.align	4


	//----- nvinfo : EIATTR_CUDA_API_VERSION
	.align		4
        /*0000*/ 	.byte	0x04, 0x37
        /*0002*/ 	.short	(.L_25 - .L_24)
.L_24:
        /*0004*/ 	.word	0x00000082


	//----- nvinfo : EIATTR_KPARAM_INFO
	.align		4
.L_25:
        /*0008*/ 	.byte	0x04, 0x17
        /*000a*/ 	.short	(.L_27 - .L_26)
.L_26:
        /*000c*/ 	.word	0x00000000
        /*0010*/ 	.short	0x0003
        /*0012*/ 	.short	0x0018
        /*0014*/ 	.byte	0x00, 0xf0, 0x11, 0x00


	//----- nvinfo : EIATTR_KPARAM_INFO
	.align		4
.L_27:
        /*0018*/ 	.byte	0x04, 0x17
        /*001a*/ 	.short	(.L_29 - .L_28)
.L_28:
        /*001c*/ 	.word	0x00000000
        /*0020*/ 	.short	0x0002
        /*0022*/ 	.short	0x0010
        /*0024*/ 	.byte	0x00, 0xf5, 0x21, 0x00


	//----- nvinfo : EIATTR_KPARAM_INFO
	.align		4
.L_29:
        /*0028*/ 	.byte	0x04, 0x17
        /*002a*/ 	.short	(.L_31 - .L_30)
.L_30:
        /*002c*/ 	.word	0x00000000
        /*0030*/ 	.short	0x0001
        /*0032*/ 	.short	0x0008
        /*0034*/ 	.byte	0x00, 0xf5, 0x21, 0x00


	//----- nvinfo : EIATTR_KPARAM_INFO
	.align		4
.L_31:
        /*0038*/ 	.byte	0x04, 0x17
        /*003a*/ 	.short	(.L_33 - .L_32)
.L_32:
        /*003c*/ 	.word	0x00000000
        /*0040*/ 	.short	0x0000
        /*0042*/ 	.short	0x0000
        /*0044*/ 	.byte	0x00, 0xf5, 0x21, 0x00


	//----- nvinfo : EIATTR_SPARSE_MMA_MASK
	.align		4
.L_33:
        /*0048*/ 	.byte	0x03, 0x50
        /*004a*/ 	.short	0x0000


	//----- nvinfo : EIATTR_MAXREG_COUNT
	.align		4
        /*004c*/ 	.byte	0x03, 0x1b
        /*004e*/ 	.short	0x00ff


	//----- nvinfo : EIATTR_MERCURY_ISA_VERSION
	.align		4
        /*0050*/ 	.byte	0x03, 0x5f
        /*0052*/ 	.short	0x0101


	//----- nvinfo : EIATTR_VRC_CTA_INIT_COUNT
	.align		4
        /*0054*/ 	.byte	0x02, 0x4a
	.zero		1
	.zero		1


	//----- nvinfo : EIATTR_EXIT_INSTR_OFFSETS
	.align		4
        /*0058*/ 	.byte	0x04, 0x1c
        /*005a*/ 	.short	(.L_35 - .L_34)


	//   ....[0]....
.L_34:
        /*005c*/ 	.word	0x00000090


	//   ....[1]....
        /*0060*/ 	.word	0x000003d0


	//   ....[2]....
        /*0064*/ 	.word	0x000005a0


	//----- nvinfo : EIATTR_CRS_STACK_SIZE
	.align		4
.L_35:
        /*0068*/ 	.byte	0x04, 0x1e
        /*006a*/ 	.short	(.L_37 - .L_36)
.L_36:
        /*006c*/ 	.word	0x00000000


	//----- nvinfo : EIATTR_CBANK_PARAM_SIZE
	.align		4
.L_37:
        /*0070*/ 	.byte	0x03, 0x19
        /*0072*/ 	.short	0x001c


	//----- nvinfo : EIATTR_PARAM_CBANK
	.align		4
        /*0074*/ 	.byte	0x04, 0x0a
        /*0076*/ 	.short	(.L_39 - .L_38)
	.align		4
.L_38:
        /*0078*/ 	.word	index@(.nv.constant0._Z9CountSortPiS_S_i)
        /*007c*/ 	.short	0x0380
        /*007e*/ 	.short	0x001c


	//----- nvinfo : EIATTR_SW_WAR
	.align		4
.L_39:
        /*0080*/ 	.byte	0x04, 0x36
        /*0082*/ 	.short	(.L_41 - .L_40)
.L_40:
        /*0084*/ 	.word	0x00000008
.L_41:


//--------------------- .nv.info._Z5ShiftPiS_     --------------------------
	.section	.nv.info._Z5ShiftPiS_,"",@"SHT_CUDA_INFO"
	.sectionflags	@""
	.align	4


	//----- nvinfo : EIATTR_CUDA_API_VERSION
	.align		4
        /*0000*/ 	.byte	0x04, 0x37
        /*0002*/ 	.short	(.L_43 - .L_42)
.L_42:
        /*0004*/ 	.word	0x00000082


	//----- nvinfo : EIATTR_KPARAM_INFO
	.align		4
.L_43:
        /*0008*/ 	.byte	0x04, 0x17
        /*000a*/ 	.short	(.L_45 - .L_44)
.L_44:
        /*000c*/ 	.word	0x00000000
        /*0010*/ 	.short	0x0001
        /*0012*/ 	.short	0x0008
        /*0014*/ 	.byte	0x00, 0xf5, 0x21, 0x00


	//----- nvinfo : EIATTR_KPARAM_INFO
	.align		4
.L_45:
        /*0018*/ 	.byte	0x04, 0x17
        /*001a*/ 	.short	(.L_47 - .L_46)
.L_46:
        /*001c*/ 	.word	0x00000000
        /*0020*/ 	.short	0x0000
        /*0022*/ 	.short	0x0000
        /*0024*/ 	.byte	0x00, 0xf5, 0x21, 0x00


	//----- nvinfo : EIATTR_SPARSE_MMA_MASK
	.align		4
.L_47:
        /*0028*/ 	.byte	0x03, 0x50
        /*002a*/ 	.short	0x0000


	//----- nvinfo : EIATTR_MAXREG_COUNT
	.align		4
        /*002c*/ 	.byte	0x03, 0x1b
        /*002e*/ 	.short	0x00ff


	//----- nvinfo : EIATTR_MERCURY_ISA_VERSION
	.align		4
        /*0030*/ 	.byte	0x03, 0x5f
        /*0032*/ 	.short	0x0101


	//----- nvinfo : EIATTR_VRC_CTA_INIT_COUNT
	.align		4
        /*0034*/ 	.byte	0x02, 0x4a
	.zero		1
	.zero		1


	//----- nvinfo : EIATTR_EXIT_INSTR_OFFSETS
	.align		4
        /*0038*/ 	.byte	0x04, 0x1c
        /*003a*/ 	.short	(.L_49 - .L_48)


	//   ....[0]....
.L_48:
        /*003c*/ 	.word	0x00000030


	//   ....[1]....
        /*0040*/ 	.word	0x00000110


	//----- nvinfo : EIATTR_CBANK_PARAM_SIZE
	.align		4
.L_49:
        /*0044*/ 	.byte	0x03, 0x19
        /*0046*/ 	.short	0x0010


	//----- nvinfo : EIATTR_PARAM_CBANK
	.align		4
        /*0048*/ 	.byte	0x04, 0x0a
        /*004a*/ 	.short	(.L_51 - .L_50)
	.align		4
.L_50:
        /*004c*/ 	.word	index@(.nv.constant0._Z5ShiftPiS_)
        /*0050*/ 	.short	0x0380
        /*0052*/ 	.short	0x0010


	//----- nvinfo : EIATTR_SW_WAR
	.align		4
.L_51:
        /*0054*/ 	.byte	0x04, 0x36
        /*0056*/ 	.short	(.L_53 - .L_52)
.L_52:
        /*0058*/ 	.word	0x00000008
.L_53:


//--------------------- .nv.info._Z10ScanKernelPiS_ --------------------------
	.section	.nv.info._Z10ScanKernelPiS_,"",@"SHT_CUDA_INFO"
	.sectionflags	@""
	.align	4


	//----- nvinfo : EIATTR_CUDA_API_VERSION
	.align		4
        /*0000*/ 	.byte	0x04, 0x37
        /*0002*/ 	.short	(.L_55 - .L_54)
.L_54:
        /*0004*/ 	.word	0x00000082


	//----- nvinfo : EIATTR_KPARAM_INFO
	.align		4
.L_55:
        /*0008*/ 	.byte	0x04, 0x17
        /*000a*/ 	.short	(.L_57 - .L_56)
.L_56:
        /*000c*/ 	.word	0x00000000
        /*0010*/ 	.short	0x0001
        /*0012*/ 	.short	0x0008
        /*0014*/ 	.byte	0x00, 0xf5, 0x21, 0x00


	//----- nvinfo : EIATTR_KPARAM_INFO
	.align		4
.L_57:
        /*0018*/ 	.byte	0x04, 0x17
        /*001a*/ 	.short	(.L_59 - .L_58)
.L_58:
        /*001c*/ 	.word	0x00000000
        /*0020*/ 	.short	0x0000
        /*0022*/ 	.short	0x0000
        /*0024*/ 	.byte	0x00, 0xf5, 0x21, 0x00


	//----- nvinfo : EIATTR_SPARSE_MMA_MASK
	.align		4
.L_59:
        /*0028*/ 	.byte	0x03, 0x50
        /*002a*/ 	.short	0x0000


	//----- nvinfo : EIATTR_MAXREG_COUNT
	.align		4
        /*002c*/ 	.byte	0x03, 0x1b
        /*002e*/ 	.short	0x00ff


	//----- nvinfo : EIATTR_NUM_BARRIERS
	.align		4
        /*0030*/ 	.byte	0x02, 0x4c
        /*0032*/ 	.byte	0x01
	.zero		1


	//----- nvinfo : EIATTR_MERCURY_ISA_VERSION
	.align		4
        /*0034*/ 	.byte	0x03, 0x5f
        /*0036*/ 	.short	0x0101


	//----- nvinfo : EIATTR_VRC_CTA_INIT_COUNT
	.align		4
        /*0038*/ 	.byte	0x02, 0x4a
	.zero		1
	.zero		1


	//----- nvinfo : EIATTR_EXIT_INSTR_OFFSETS
	.align		4
        /*003c*/ 	.byte	0x04, 0x1c
        /*003e*/ 	.short	(.L_61 - .L_60)


	//   ....[0]....
.L_60:
        /*0040*/ 	.word	0x00000410


	//   ....[1]....
        /*0044*/ 	.word	0x00000440


	//----- nvinfo : EIATTR_CBANK_PARAM_SIZE
	.align		4
.L_61:
        /*0048*/ 	.byte	0x03, 0x19
        /*004a*/ 	.short	0x0010


	//----- nvinfo : EIATTR_PARAM_CBANK
	.align		4
        /*004c*/ 	.byte	0x04, 0x0a
        /*004e*/ 	.short	(.L_63 - .L_62)
	.align		4
.L_62:
        /*0050*/ 	.word	index@(.nv.constant0._Z10ScanKernelPiS_)
        /*0054*/ 	.short	0x0380
        /*0056*/ 	.short	0x0010


	//----- nvinfo : EIATTR_SW_WAR
	.align		4
.L_63:
        /*0058*/ 	.byte	0x04, 0x36
        /*005a*/ 	.short	(.L_65 - .L_64)
.L_64:
        /*005c*/ 	.word	0x00000008
.L_65:


//--------------------- .nv.info._Z9HistohramPiS_i --------------------------
	.section	.nv.info._Z9HistohramPiS_i,"",@"SHT_CUDA_INFO"
	.sectionflags	@""
	.align	4


	//----- nvinfo : EIATTR_CUDA_API_VERSION
	.align		4
        /*0000*/ 	.byte	0x04, 0x37
        /*0002*/ 	.short	(.L_67 - .L_66)
.L_66:
        /*0004*/ 	.word	0x00000082


	//----- nvinfo : EIATTR_KPARAM_INFO
	.align		4
.L_67:
        /*0008*/ 	.byte	0x04, 0x17
        /*000a*/ 	.short	(.L_69 - .L_68)
.L_68:
        /*000c*/ 	.word	0x00000000
        /*0010*/ 	.short	0x0002
        /*0012*/ 	.short	0x0010
        /*0014*/ 	.byte	0x00, 0xf0, 0x11, 0x00


	//----- nvinfo : EIATTR_KPARAM_INFO
	.align		4
.L_69:
        /*0018*/ 	.byte	0x04, 0x17
        /*001a*/ 	.short	(.L_71 - .L_70)
.L_70:
        /*001c*/ 	.word	0x00000000
        /*0020*/ 	.short	0x0001
        /*0022*/ 	.short	0x0008
        /*0024*/ 	.byte	0x00, 0xf5, 0x21, 0x00


	//----- nvinfo : EIATTR_KPARAM_INFO
	.align		4
.L_71:
        /*0028*/ 	.byte	0x04, 0x17
        /*002a*/ 	.short	(.L_73 - .L_72)
.L_72:
        /*002c*/ 	.word	0x00000000
        /*0030*/ 	.short	0x0000
        /*0032*/ 	.short	0x0000
        /*0034*/ 	.byte	0x00, 0xf5, 0x21, 0x00


	//----- nvinfo : EIATTR_SPARSE_MMA_MASK
	.align		4
.L_73:
        /*0038*/ 	.byte	0x03, 0x50
        /*003a*/ 	.short	0x0000


	//----- nvinfo : EIATTR_MAXREG_COUNT
	.align		4
        /*003c*/ 	.byte	0x03, 0x1b
        /*003e*/ 	.short	0x00ff


	//----- nvinfo : EIATTR_MERCURY_ISA_VERSION
	.align		4
        /*0040*/ 	.byte	0x03, 0x5f
        /*0042*/ 	.short	0x0101


	//----- nvinfo : EIATTR_VRC_CTA_INIT_COUNT
	.align		4
        /*0044*/ 	.byte	0x02, 0x4a
	.zero		1
	.zero		1


	//----- nvinfo : EIATTR_EXIT_INSTR_OFFSETS
	.align		4
        /*0048*/ 	.byte	0x04, 0x1c
        /*004a*/ 	.short	(.L_75 - .L_74)


	//   ....[0]....
.L_74:
        /*004c*/ 	.word	0x00000090


	//   ....[1]....
        /*0050*/ 	.word	0x00000390


	//   ....[2]....
        /*0054*/ 	.word	0x000004e0


	//----- nvinfo : EIATTR_CRS_STACK_SIZE
	.align		4
.L_75:
        /*0058*/ 	.byte	0x04, 0x1e
        /*005a*/ 	.short	(.L_77 - .L_76)
.L_76:
        /*005c*/ 	.word	0x00000000


	//----- nvinfo : EIATTR_CBANK_PARAM_SIZE
	.align		4
.L_77:
        /*0060*/ 	.byte	0x03, 0x19
        /*0062*/ 	.short	0x0014


	//----- nvinfo : EIATTR_PARAM_CBANK
	.align		4
        /*0064*/ 	.byte	0x04, 0x0a
        /*0066*/ 	.short	(.L_79 - .L_78)
	.align		4
.L_78:
        /*0068*/ 	.word	index@(.nv.constant0._Z9HistohramPiS_i)
        /*006c*/ 	.short	0x0380
        /*006e*/ 	.short	0x0014


	//----- nvinfo : EIATTR_SW_WAR
	.align		4
.L_79:
        /*0070*/ 	.byte	0x04, 0x36
        /*0072*/ 	.short	(.L_81 - .L_80)
.L_80:
        /*0074*/ 	.word	0x00000008
.L_81:


//--------------------- .nv.callgraph             --------------------------
	.section	.nv.callgraph,"",@"SHT_CUDA_CALLGRAPH"
	.align	4
	.sectionentsize	8
	.align		4
        /*0000*/ 	.word	0x00000000
	.align		4
        /*0004*/ 	.word	0xffffffff
	.align		4
        /*0008*/ 	.word	0x00000000
	.align		4
        /*000c*/ 	.word	0xfffffffe
	.align		4
        /*0010*/ 	.word	0x00000000
	.align		4
        /*0014*/ 	.word	0xfffffffd
	.align		4
        /*0018*/ 	.word	0x00000000
	.align		4
        /*001c*/ 	.word	0xfffffffc


//--------------------- .text._Z9CountSortPiS_S_i --------------------------
	.section	.text._Z9CountSortPiS_S_i,"ax",@progbits
	.align	128
        .global         _Z9CountSortPiS_S_i
        .type           _Z9CountSortPiS_S_i,@function
        .size           _Z9CountSortPiS_S_i,(.L_x_16 - _Z9CountSortPiS_S_i)
        .other          _Z9CountSortPiS_S_i,@"STO_CUDA_ENTRY STV_DEFAULT"
_Z9CountSortPiS_S_i:
.text._Z9CountSortPiS_S_i:
[----:B------:R-:W-:Y:S01]  /*0000*/  LDC R1, c[0x0][0x37c] ;  /* 0x0000df00ff017b82 */ /* 0x000fe20000000800 */
[----:B------:R-:W0:Y:S01]  /*0010*/  S2R R9, SR_TID.X ;  /* 0x0000000000097919 */ /* 0x000e220000002100 */
[----:B------:R-:W0:Y:S06]  /*0020*/  LDCU UR4, c[0x0][0x360] ;  /* 0x00006c00ff0477ac */ /* 0x000e2c0008000800 */
[----:B------:R-:W1:Y:S01]  /*0030*/  LDC R2, c[0x0][0x370] ;  /* 0x0000dc00ff027b82 */ /* 0x000e620000000800 */
[----:B------:R-:W0:Y:S01]  /*0040*/  S2R R0, SR_CTAID.X ;  /* 0x0000000000007919 */ /* 0x000e220000002500 */
[----:B------:R-:W2:Y:S01]  /*0050*/  LDCU UR6, c[0x0][0x398] ;  /* 0x00007300ff0677ac */ /* 0x000ea20008000800 */
[----:B0-----:R-:W-:-:S02]  /*0060*/  IMAD R9, R0, UR4, R9 ;  /* 0x0000000400097c24 */ /* 0x001fc4000f8e0209 */
[----:B-1----:R-:W-:-:S03]  /*0070*/  IMAD R0, R2, UR4, RZ ;  /* 0x0000000402007c24 */ /* 0x002fc6000f8e02ff */
[----:B--2---:R-:W-:-:S13]  /*0080*/  ISETP.GE.AND P0, PT, R9, UR6, PT ;  /* 0x0000000609007c0c */ /* 0x004fda000bf06270 */
[----:B------:R-:W-:Y:S05]  /*0090*/  @P0 EXIT ;  /* 0x000000000000094d */ /* 0x000fea0003800000 */
[----:B------:R-:W0:Y:S01]  /*00a0*/  I2F.U32.RP R6, R0 ;  /* 0x0000000000067306 */ /* 0x000e220000209000 */
[C---:B------:R-:W-:Y:S01]  /*00b0*/  IMAD.IADD R4, R0.reuse, 0x1, R9 ;  /* 0x0000000100047824 */ /* 0x040fe200078e0209 */
[----:B------:R-:W-:Y:S01]  /*00c0*/  IADD3 R7, PT, PT, RZ, -R0, RZ ;  /* 0x80000000ff077210 */ /* 0x000fe20007ffe0ff */
[----:B------:R-:W1:Y:S01]  /*00d0*/  LDCU.64 UR4, c[0x0][0x358] ;  /* 0x00006b00ff0477ac */ /* 0x000e620008000a00 */
[----:B------:R-:W-:Y:S01]  /*00e0*/  ISETP.NE.U32.AND P2, PT, R0, RZ, PT ;  /* 0x000000ff0000720c */ /* 0x000fe20003f45070 */
[----:B------:R-:W-:Y:S01]  /*00f0*/  BSSY.RECONVERGENT B0, `(.L_x_0) ;  /* 0x000002d000007945 */ /* 0x000fe20003800200 */
[C---:B------:R-:W-:Y:S02]  /*0100*/  ISETP.GE.AND P0, PT, R4.reuse, UR6, PT ;  /* 0x0000000604007c0c */ /* 0x040fe4000bf06270 */
[----:B------:R-:W-:Y:S02]  /*0110*/  VIMNMX R5, PT, PT, R4, UR6, !PT ;  /* 0x0000000604057c48 */ /* 0x000fe4000ffe0100 */
[----:B------:R-:W-:-:S04]  /*0120*/  SEL R8, RZ, 0x1, P0 ;  /* 0x00000001ff087807 */ /* 0x000fc80000000000 */
[----:B------:R-:W-:Y:S01]  /*0130*/  IADD3 R5, PT, PT, R5, -R4, -R8 ;  /* 0x8000000405057210 */ /* 0x000fe20007ffe808 */
[----:B0-----:R-:W0:Y:S02]  /*0140*/  MUFU.RCP R6, R6 ;  /* 0x0000000600067308 */ /* 0x001e240000001000 */
[----:B0-----:R-:W-:-:S06]  /*0150*/  IADD3 R2, PT, PT, R6, 0xffffffe, RZ ;  /* 0x0ffffffe06027810 */ /* 0x001fcc0007ffe0ff */
[----:B------:R0:W2:Y:S02]  /*0160*/  F2I.FTZ.U32.TRUNC.NTZ R3, R2 ;  /* 0x0000000200037305 */ /* 0x0000a4000021f000 */
[----:B0-----:R-:W-:Y:S02]  /*0170*/  HFMA2 R2, -RZ, RZ, 0, 0 ;  /* 0x00000000ff027431 */ /* 0x001fe400000001ff */
[----:B--2---:R-:W-:-:S04]  /*0180*/  IMAD R7, R7, R3, RZ ;  /* 0x0000000307077224 */ /* 0x004fc800078e02ff */
[----:B------:R-:W-:-:S06]  /*0190*/  IMAD.HI.U32 R6, R3, R7, R2 ;  /* 0x0000000703067227 */ /* 0x000fcc00078e0002 */
[----:B------:R-:W-:Y:S02]  /*01a0*/  IMAD.HI.U32 R11, R6, R5, RZ ;  /* 0x00000005060b7227 */ /* 0x000fe400078e00ff */
[----:B------:R-:W0:Y:S02]  /*01b0*/  LDC.64 R6, c[0x0][0x380] ;  /* 0x0000e000ff067b82 */ /* 0x000e240000000a00 */
[----:B------:R-:W-:-:S04]  /*01c0*/  IMAD.MOV R2, RZ, RZ, -R11 ;  /* 0x000000ffff027224 */ /* 0x000fc800078e0a0b */
[----:B------:R-:W-:Y:S02]  /*01d0*/  IMAD R5, R0, R2, R5 ;  /* 0x0000000200057224 */ /* 0x000fe400078e0205 */
[----:B------:R-:W2:Y:S03]  /*01e0*/  LDC.64 R2, c[0x0][0x388] ;  /* 0x0000e200ff027b82 */ /* 0x000ea60000000a00 */
[----:B------:R-:W-:-:S13]  /*01f0*/  ISETP.GE.U32.AND P0, PT, R5, R0, PT ;  /* 0x000000000500720c */ /* 0x000fda0003f06070 */
[----:B------:R-:W-:Y:S02]  /*0200*/  @P0 IADD3 R5, PT, PT, -R0, R5, RZ ;  /* 0x0000000500050210 */ /* 0x000fe40007ffe1ff */
[----:B------:R-:W-:Y:S02]  /*0210*/  @P0 IADD3 R11, PT, PT, R11, 0x1, RZ ;  /* 0x000000010b0b0810 */ /* 0x000fe40007ffe0ff */
[-C--:B------:R-:W-:Y:S02]  /*0220*/  ISETP.GE.U32.AND P1, PT, R5, R0.reuse, PT ;  /* 0x000000000500720c */ /* 0x080fe40003f26070 */
[----:B------:R-:W3:Y:S11]  /*0230*/  LDC.64 R4, c[0x0][0x390] ;  /* 0x0000e400ff047b82 */ /* 0x000ef60000000a00 */
[----:B------:R-:W-:Y:S01]  /*0240*/  @P1 VIADD R11, R11, 0x1 ;  /* 0x000000010b0b1836 */ /* 0x000fe20000000000 */
[----:B------:R-:W-:-:S04]  /*0250*/  @!P2 LOP3.LUT R11, RZ, R0, RZ, 0x33, !PT ;  /* 0x00000000ff0ba212 */ /* 0x000fc800078e33ff */
[----:B------:R-:W-:-:S04]  /*0260*/  IADD3 R8, PT, PT, R8, R11, RZ ;  /* 0x0000000b08087210 */ /* 0x000fc80007ffe0ff */
[C---:B------:R-:W-:Y:S02]  /*0270*/  LOP3.LUT R10, R8.reuse, 0x3, RZ, 0xc0, !PT ;  /* 0x00000003080a7812 */ /* 0x040fe400078ec0ff */
[----:B------:R-:W-:Y:S02]  /*0280*/  ISETP.GE.U32.AND P1, PT, R8, 0x3, PT ;  /* 0x000000030800780c */ /* 0x000fe40003f26070 */
[----:B------:R-:W-:-:S13]  /*0290*/  ISETP.NE.AND P0, PT, R10, 0x3, PT ;  /* 0x000000030a00780c */ /* 0x000fda0003f05270 */
[----:B012---:R-:W-:Y:S05]  /*02a0*/  @!P0 BRA `(.L_x_1) ;  /* 0x0000000000448947 */ /* 0x007fea0003800000 */
[----:B------:R-:W0:Y:S01]  /*02b0*/  LDC.64 R10, c[0x0][0x390] ;  /* 0x0000e400ff0a7b82 */ /* 0x000e220000000a00 */
[----:B------:R-:W-:-:S04]  /*02c0*/  IADD3 R8, PT, PT, R8, 0x1, RZ ;  /* 0x0000000108087810 */ /* 0x000fc80007ffe0ff */
[----:B------:R-:W-:-:S03]  /*02d0*/  LOP3.LUT R8, R8, 0x3, RZ, 0xc0, !PT ;  /* 0x0000000308087812 */ /* 0x000fc600078ec0ff */
[----:B------:R-:W1:Y:S02]  /*02e0*/  LDC.64 R12, c[0x0][0x380] ;  /* 0x0000e000ff0c7b82 */ /* 0x000e640000000a00 */
[----:B------:R-:W-:-:S06]  /*02f0*/  IMAD.MOV R8, RZ, RZ, -R8 ;  /* 0x000000ffff087224 */ /* 0x000fcc00078e0a08 */
[----:B------:R-:W2:Y:S02]  /*0300*/  LDC.64 R14, c[0x0][0x388] ;  /* 0x0000e200ff0e7b82 */ /* 0x000ea40000000a00 */
.L_x_2:
[----:B--2-4-:R-:W-:-:S06]  /*0310*/  IMAD.WIDE R16, R9, 0x4, R14 ;  /* 0x0000000409107825 */ /* 0x014fcc00078e020e */
[----:B------:R-:W1:Y:S01]  /*0320*/  LDG.E R17, desc[UR4][R16.64] ;  /* 0x0000000410117981 */ /* 0x000e62000c1e1900 */
[----:B------:R-:W-:Y:S01]  /*0330*/  MOV R23, 0xffffffff ;  /* 0xffffffff00177802 */ /* 0x000fe20000000f00 */
[----:B-1----:R-:W-:-:S06]  /*0340*/  IMAD.WIDE R18, R17, 0x4, R12 ;  /* 0x0000000411127825 */ /* 0x002fcc00078e020c */
[----:B------:R-:W0:Y:S01]  /*0350*/  ATOMG.E.ADD.STRONG.GPU PT, R19, desc[UR4][R18.64], R23 ;  /* 0x80000017121379a8 */ /* 0x000e2200081ef104 */
[----:B------:R-:W-:Y:S01]  /*0360*/  IADD3 R8, PT, PT, R8, 0x1, RZ ;  /* 0x0000000108087810 */ /* 0x000fe20007ffe0ff */
[----:B------:R-:W-:-:S03]  /*0370*/  IMAD.IADD R9, R0, 0x1, R9 ;  /* 0x0000000100097824 */ /* 0x000fc600078e0209 */
[----:B------:R-:W-:Y:S01]  /*0380*/  ISETP.NE.AND P0, PT, R8, RZ, PT ;  /* 0x000000ff0800720c */ /* 0x000fe20003f05270 */
[----:B0-----:R-:W-:-:S05]  /*0390*/  IMAD.WIDE R20, R19, 0x4, R10 ;  /* 0x0000000413147825 */ /* 0x001fca00078e020a */
[----:B------:R4:W-:Y:S07]  /*03a0*/  STG.E desc[UR4][R20.64+-0x4], R17 ;  /* 0xfffffc1114007986 */ /* 0x0009ee000c101904 */
[----:B------:R-:W-:Y:S05]  /*03b0*/  @P0 BRA `(.L_x_2) ;  /* 0xfffffffc00d40947 */ /* 0x000fea000383ffff */
.L_x_1:
[----:B------:R-:W-:Y:S05]  /*03c0*/  BSYNC.RECONVERGENT B0 ;  /* 0x0000000000007941 */ /* 0x000fea0003800200 */
.L_x_0:
[----:B------:R-:W-:Y:S05]  /*03d0*/  @!P1 EXIT ;  /* 0x000000000000994d */ /* 0x000fea0003800000 */
.L_x_3:
[----:B----4-:R-:W-:-:S05]  /*03e0*/  IMAD.WIDE R20, R9, 0x4, R2 ;  /* 0x0000000409147825 */ /* 0x010fca00078e0202 */
[----:B------:R-:W2:Y:S01]  /*03f0*/  LDG.E R25, desc[UR4][R20.64] ;  /* 0x0000000414197981 */ /* 0x000ea2000c1e1900 */
[----:B------:R-:W-:Y:S01]  /*0400*/  MOV R8, 0xffffffff ;  /* 0xffffffff00087802 */ /* 0x000fe20000000f00 */
[----:B--2---:R-:W-:-:S06]  /*0410*/  IMAD.WIDE R10, R25, 0x4, R6 ;  /* 0x00000004190a7825 */ /* 0x004fcc00078e0206 */
[----:B------:R-:W3:Y:S01]  /*0420*/  ATOMG.E.ADD.STRONG.GPU PT, R11, desc[UR4][R10.64], R8 ;  /* 0x800000080a0b79a8 */ /* 0x000ee200081ef104 */
[----:B------:R-:W-:-:S04]  /*0430*/  IMAD.WIDE R14, R0, 0x4, R20 ;  /* 0x00000004000e7825 */ /* 0x000fc800078e0214 */
[----:B-1-3--:R-:W-:-:S05]  /*0440*/  IMAD.WIDE R12, R11, 0x4, R4 ;  /* 0x000000040b0c7825 */ /* 0x00afca00078e0204 */
[----:B------:R0:W-:Y:S04]  /*0450*/  STG.E desc[UR4][R12.64+-0x4], R25 ;  /* 0xfffffc190c007986 */ /* 0x0001e8000c101904 */
[----:B------:R-:W2:Y:S02]  /*0460*/  LDG.E R27, desc[UR4][R14.64] ;  /* 0x000000040e1b7981 */ /* 0x000ea4000c1e1900 */
[----:B--2---:R-:W-:-:S06]  /*0470*/  IMAD.WIDE R16, R27, 0x4, R6 ;  /* 0x000000041b107825 */ /* 0x004fcc00078e0206 */
[----:B------:R-:W2:Y:S01]  /*0480*/  ATOMG.E.ADD.STRONG.GPU PT, R17, desc[UR4][R16.64], R8 ;  /* 0x80000008101179a8 */ /* 0x000ea200081ef104 */
[----:B------:R-:W-:-:S04]  /*0490*/  IMAD.WIDE R20, R0, 0x4, R14 ;  /* 0x0000000400147825 */ /* 0x000fc800078e020e */
[----:B--2---:R-:W-:-:S05]  /*04a0*/  IMAD.WIDE R18, R17, 0x4, R4 ;  /* 0x0000000411127825 */ /* 0x004fca00078e0204 */
[----:B------:R1:W-:Y:S04]  /*04b0*/  STG.E desc[UR4][R18.64+-0x4], R27 ;  /* 0xfffffc1b12007986 */ /* 0x0003e8000c101904 */
[----:B------:R-:W2:Y:S02]  /*04c0*/  LDG.E R29, desc[UR4][R20.64] ;  /* 0x00000004141d7981 */ /* 0x000ea4000c1e1900 */
[----:B--2---:R-:W-:-:S06]  /*04d0*/  IMAD.WIDE R10, R29, 0x4, R6 ;  /* 0x000000041d0a7825 */ /* 0x004fcc00078e0206 */
[----:B------:R-:W2:Y:S01]  /*04e0*/  ATOMG.E.ADD.STRONG.GPU PT, R11, desc[UR4][R10.64], R8 ;  /* 0x800000080a0b79a8 */ /* 0x000ea200081ef104 */
[----:B0-----:R-:W-:-:S04]  /*04f0*/  IMAD.WIDE R12, R0, 0x4, R20 ;  /* 0x00000004000c7825 */ /* 0x001fc800078e0214 */
[----:B--2---:R-:W-:-:S05]  /*0500*/  IMAD.WIDE R22, R11, 0x4, R4 ;  /* 0x000000040b167825 */ /* 0x004fca00078e0204 */
[----:B------:R1:W-:Y:S04]  /*0510*/  STG.E desc[UR4][R22.64+-0x4], R29 ;  /* 0xfffffc1d16007986 */ /* 0x0003e8000c101904 */
[----:B------:R-:W2:Y:S02]  /*0520*/  LDG.E R13, desc[UR4][R12.64] ;  /* 0x000000040c0d7981 */ /* 0x000ea4000c1e1900 */
[----:B--2---:R-:W-:-:S06]  /*0530*/  IMAD.WIDE R14, R13, 0x4, R6 ;  /* 0x000000040d0e7825 */ /* 0x004fcc00078e0206 */
[----:B------:R-:W2:Y:S01]  /*0540*/  ATOMG.E.ADD.STRONG.GPU PT, R15, desc[UR4][R14.64], R8 ;  /* 0x800000080e0f79a8 */ /* 0x000ea200081ef104 */
[----:B------:R-:W-:-:S04]  /*0550*/  LEA R9, R0, R9, 0x2 ;  /* 0x0000000900097211 */ /* 0x000fc800078e10ff */
[----:B------:R-:W-:Y:S01]  /*0560*/  ISETP.GE.AND P0, PT, R9, UR6, PT ;  /* 0x0000000609007c0c */ /* 0x000fe2000bf06270 */
[----:B--2---:R-:W-:-:S05]  /*0570*/  IMAD.WIDE R16, R15, 0x4, R4 ;  /* 0x000000040f107825 */ /* 0x004fca00078e0204 */
[----:B------:R1:W-:Y:S07]  /*0580*/  STG.E desc[UR4][R16.64+-0x4], R13 ;  /* 0xfffffc0d10007986 */ /* 0x0003ee000c101904 */
[----:B------:R-:W-:Y:S05]  /*0590*/  @!P0 BRA `(.L_x_3) ;  /* 0xfffffffc00908947 */ /* 0x000fea000383ffff */
[----:B------:R-:W-:Y:S05]  /*05a0*/  EXIT ;  /* 0x000000000000794d */ /* 0x000fea0003800000 */
.L_x_4:
[----:B------:R-:W-:-:S00]  /*05b0*/  BRA `(.L_x_4) ;  /* 0xfffffffc00fc7947 */ /* 0x000fc0000383ffff */
[----:B------:R-:W-:-:S00]  /*05c0*/  NOP ;  /* 0x0000000000007918 */ /* 0x000fc00000000000 */
        /* <DEDUP_REMOVED lines=11> */
.L_x_16:


//--------------------- .text._Z5ShiftPiS_        --------------------------
	.section	.text._Z5ShiftPiS_,"ax",@progbits
	.align	128
        .global         _Z5ShiftPiS_
        .type           _Z5ShiftPiS_,@function
        .size           _Z5ShiftPiS_,(.L_x_17 - _Z5ShiftPiS_)
        .other          _Z5ShiftPiS_,@"STO_CUDA_ENTRY STV_DEFAULT"
_Z5ShiftPiS_:
.text._Z5ShiftPiS_:
[----:B------:R-:W-:Y:S01]  /*0000*/  LDC R1, c[0x0][0x37c] ;  /* 0x0000df00ff017b82 */ /* 0x000fe20000000800 */
[----:B------:R-:W0:Y:S02]  /*0010*/  S2R R9, SR_CTAID.X ;  /* 0x0000000000097919 */ /* 0x000e240000002500 */
[----:B0-----:R-:W-:-:S13]  /*0020*/  ISETP.NE.AND P0, PT, R9, RZ, PT ;  /* 0x000000ff0900720c */ /* 0x001fda0003f05270 */
[----:B------:R-:W-:Y:S05]  /*0030*/  @!P0 EXIT ;  /* 0x000000000000894d */ /* 0x000fea0003800000 */
[----:B------:R-:W0:Y:S01]  /*0040*/  S2R R0, SR_TID.X ;  /* 0x0000000000007919 */ /* 0x000e220000002100 */
[----:B------:R-:W1:Y:S01]  /*0050*/  LDC.64 R2, c[0x0][0x388] ;  /* 0x0000e200ff027b82 */ /* 0x000e620000000a00 */
[----:B------:R-:W0:Y:S01]  /*0060*/  LDCU UR6, c[0x0][0x360] ;  /* 0x00006c00ff0677ac */ /* 0x000e220008000800 */
[----:B------:R-:W-:Y:S01]  /*0070*/  IADD3 R7, PT, PT, R9, -0x1, RZ ;  /* 0xffffffff09077810 */ /* 0x000fe20007ffe0ff */
[----:B------:R-:W2:Y:S05]  /*0080*/  LDCU.64 UR4, c[0x0][0x358] ;  /* 0x00006b00ff0477ac */ /* 0x000eaa0008000a00 */
[----:B------:R-:W3:Y:S01]  /*0090*/  LDC.64 R4, c[0x0][0x380] ;  /* 0x0000e000ff047b82 */ /* 0x000ee20000000a00 */
[----:B-1----:R-:W-:-:S06]  /*00a0*/  IMAD.WIDE.U32 R2, R7, 0x4, R2 ;  /* 0x0000000407027825 */ /* 0x002fcc00078e0002 */
[----:B--2---:R-:W2:Y:S01]  /*00b0*/  LDG.E R2, desc[UR4][R2.64] ;  /* 0x0000000402027981 */ /* 0x004ea2000c1e1900 */
[----:B0-----:R-:W-:-:S04]  /*00c0*/  IMAD R9, R9, UR6, R0 ;  /* 0x0000000609097c24 */ /* 0x001fc8000f8e0200 */
[----:B---3--:R-:W-:-:S05]  /*00d0*/  IMAD.WIDE R4, R9, 0x4, R4 ;  /* 0x0000000409047825 */ /* 0x008fca00078e0204 */
[----:B------:R-:W2:Y:S02]  /*00e0*/  LDG.E R7, desc[UR4][R4.64] ;  /* 0x0000000404077981 */ /* 0x000ea4000c1e1900 */
[----:B--2---:R-:W-:-:S05]  /*00f0*/  IADD3 R7, PT, PT, R2, R7, RZ ;  /* 0x0000000702077210 */ /* 0x004fca0007ffe0ff */
[----:B------:R-:W-:Y:S01]  /*0100*/  STG.E desc[UR4][R4.64], R7 ;  /* 0x0000000704007986 */ /* 0x000fe2000c101904 */
[----:B------:R-:W-:Y:S05]  /*0110*/  EXIT ;  /* 0x000000000000794d */ /* 0x000fea0003800000 */
.L_x_5:
        /* <DEDUP_REMOVED lines=14> */
.L_x_17:


//--------------------- .text._Z10ScanKernelPiS_  --------------------------
	.section	.text._Z10ScanKernelPiS_,"ax",@progbits
	.align	128
        .global         _Z10ScanKernelPiS_
        .type           _Z10ScanKernelPiS_,@function
        .size           _Z10ScanKernelPiS_,(.L_x_18 - _Z10ScanKernelPiS_)
        .other          _Z10ScanKernelPiS_,@"STO_CUDA_ENTRY STV_DEFAULT"
_Z10ScanKernelPiS_:
.text._Z10ScanKernelPiS_:
[----:B------:R-:W-:Y:S01]  /*0000*/  LDC R1, c[0x0][0x37c] ;  /* 0x0000df00ff017b82 */ /* 0x000fe20000000800 */
[----:B------:R-:W0:Y:S07]  /*0010*/  S2R R0, SR_CTAID.X ;  /* 0x0000000000007919 */ /* 0x000e2e0000002500 */
[----:B------:R-:W1:Y:S01]  /*0020*/  LDC.64 R2, c[0x0][0x380] ;  /* 0x0000e000ff027b82 */ /* 0x000e620000000a00 */
[----:B------:R-:W0:Y:S01]  /*0030*/  LDCU UR8, c[0x0][0x360] ;  /* 0x00006c00ff0877ac */ /* 0x000e220008000800 */
[----:B------:R-:W0:Y:S01]  /*0040*/  S2R R5, SR_TID.X ;  /* 0x0000000000057919 */ /* 0x000e220000002100 */
[----:B------:R-:W2:Y:S01]  /*0050*/  LDCU.64 UR6, c[0x0][0x358] ;  /* 0x00006b00ff0677ac */ /* 0x000ea20008000a00 */
[----:B0-----:R-:W-:-:S04]  /*0060*/  IMAD R7, R0, UR8, R5 ;  /* 0x0000000800077c24 */ /* 0x001fc8000f8e0205 */
[----:B-1----:R-:W-:-:S05]  /*0070*/  IMAD.WIDE R2, R7, 0x4, R2 ;  /* 0x0000000407027825 */ /* 0x002fca00078e0202 */
[----:B--2---:R-:W2:Y:S01]  /*0080*/  LDG.E R7, desc[UR6][R2.64] ;  /* 0x0000000602077981 */ /* 0x004ea2000c1e1900 */
[----:B------:R-:W0:Y:S01]  /*0090*/  S2UR UR5, SR_CgaCtaId ;  /* 0x00000000000579c3 */ /* 0x000e220000008800 */
[----:B------:R-:W-:Y:S01]  /*00a0*/  UMOV UR4, 0x400 ;  /* 0x0000040000047882 */ /* 0x000fe20000000000 */
[----:B------:R-:W-:Y:S01]  /*00b0*/  UISETP.GE.U32.AND UP0, UPT, UR8, 0x2, UPT ;  /* 0x000000020800788c */ /* 0x000fe2000bf06070 */
[----:B------:R-:W-:Y:S01]  /*00c0*/  IMAD.MOV.U32 R6, RZ, RZ, 0x1 ;  /* 0x00000001ff067424 */ /* 0x000fe200078e00ff */
[----:B0-----:R-:W-:-:S06]  /*00d0*/  ULEA UR4, UR5, UR4, 0x18 ;  /* 0x0000000405047291 */ /* 0x001fcc000f8ec0ff */
[----:B------:R-:W-:-:S05]  /*00e0*/  LEA R4, R5, UR4, 0x2 ;  /* 0x0000000405047c11 */ /* 0x000fca000f8e10ff */
[----:B--2---:R0:W-:Y:S01]  /*00f0*/  STS [R4], R7 ;  /* 0x0000000704007388 */ /* 0x0041e20000000800 */
[----:B------:R-:W-:Y:S06]  /*0100*/  BAR.SYNC.DEFER_BLOCKING 0x0 ;  /* 0x0000000000007b1d */ /* 0x000fec0000010000 */
[----:B------:R-:W-:Y:S05]  /*0110*/  BRA.U !UP0, `(.L_x_6) ;  /* 0x0000000108447547 */ /* 0x000fea000b800000 */
[----:B0-----:R-:W-:Y:S02]  /*0120*/  IMAD.SHL.U32 R7, R5, 0x2, RZ ;  /* 0x0000000205077824 */ /* 0x001fe400078e00ff */
[----:B------:R-:W-:-:S07]  /*0130*/  IMAD.MOV.U32 R8, RZ, RZ, 0x1 ;  /* 0x00000001ff087424 */ /* 0x000fce00078e00ff */
.L_x_7:
[----:B------:R-:W-:-:S05]  /*0140*/  SHF.L.U32 R6, R8, 0x1, RZ ;  /* 0x0000000108067819 */ /* 0x000fca00000006ff */
[----:B------:R-:W-:-:S04]  /*0150*/  IMAD R9, R7, R8, R6 ;  /* 0x0000000807097224 */ /* 0x000fc800078e0206 */
[----:B------:R-:W-:-:S05]  /*0160*/  VIADD R10, R9, 0xffffffff ;  /* 0xffffffff090a7836 */ /* 0x000fca0000000000 */
[----:B------:R-:W-:-:S13]  /*0170*/  ISETP.GE.U32.AND P0, PT, R10, UR8, PT ;  /* 0x000000080a007c0c */ /* 0x000fda000bf06070 */
[----:B------:R-:W-:-:S05]  /*0180*/  @!P0 IMAD.IADD R9, R9, 0x1, -R8 ;  /* 0x0000000109098824 */ /* 0x000fca00078e0a08 */
[----:B------:R-:W-:-:S04]  /*0190*/  @!P0 LEA R9, R9, UR4, 0x2 ;  /* 0x0000000409098c11 */ /* 0x000fc8000f8e10ff */
[----:B------:R-:W-:Y:S02]  /*01a0*/  @!P0 LEA R10, R8, R9, 0x2 ;  /* 0x00000009080a8211 */ /* 0x000fe400078e10ff */
[----:B------:R-:W-:Y:S04]  /*01b0*/  @!P0 LDS R9, [R9+-0x4] ;  /* 0xfffffc0009098984 */ /* 0x000fe80000000800 */
[----:B------:R-:W0:Y:S02]  /*01c0*/  @!P0 LDS R8, [R10+-0x4] ;  /* 0xfffffc000a088984 */ /* 0x000e240000000800 */
[----:B0-----:R-:W-:Y:S02]  /*01d0*/  @!P0 IMAD.IADD R11, R9, 0x1, R8 ;  /* 0x00000001090b8824 */ /* 0x001fe400078e0208 */
[----:B------:R-:W-:-:S03]  /*01e0*/  IMAD.MOV.U32 R8, RZ, RZ, R6 ;  /* 0x000000ffff087224 */ /* 0x000fc600078e0006 */
[----:B------:R1:W-:Y:S01]  /*01f0*/  @!P0 STS [R10+-0x4], R11 ;  /* 0xfffffc0b0a008388 */ /* 0x0003e20000000800 */
[----:B------:R-:W-:Y:S01]  /*0200*/  BAR.SYNC.DEFER_BLOCKING 0x0 ;  /* 0x0000000000007b1d */ /* 0x000fe20000010000 */
[----:B------:R-:W-:-:S13]  /*0210*/  ISETP.LT.U32.AND P0, PT, R6, UR8, PT ;  /* 0x0000000806007c0c */ /* 0x000fda000bf01070 */
[----:B-1----:R-:W-:Y:S05]  /*0220*/  @P0 BRA `(.L_x_7) ;  /* 0xfffffffc00c40947 */ /* 0x002fea000383ffff */
.L_x_6:
[----:B------:R-:W-:Y:S01]  /*0230*/  UIADD3 UR5, UPT, UPT, UR8, -0x1, URZ ;  /* 0xffffffff08057890 */ /* 0x000fe2000fffe0ff */
[----:B------:R-:W-:Y:S01]  /*0240*/  ISETP.GE.U32.AND P1, PT, R6, 0x2, PT ;  /* 0x000000020600780c */ /* 0x000fe20003f26070 */
[----:B------:R-:W-:-:S04]  /*0250*/  HFMA2 R9, -RZ, RZ, 0, 0 ;  /* 0x00000000ff097431 */ /* 0x000fc800000001ff */
[----:B------:R-:W-:-:S13]  /*0260*/  ISETP.NE.AND P0, PT, R5, UR5, PT ;  /* 0x0000000505007c0c */ /* 0x000fda000bf05270 */
[----:B------:R1:W2:Y:S04]  /*0270*/  @!P0 LDS R9, [R4] ;  /* 0x0000000004098984 */ /* 0x0002a80000000800 */
[----:B------:R1:W-:Y:S01]  /*0280*/  @!P0 STS [R4], RZ ;  /* 0x000000ff04008388 */ /* 0x0003e20000000800 */
[----:B------:R-:W-:Y:S06]  /*0290*/  BAR.SYNC.DEFER_BLOCKING 0x0 ;  /* 0x0000000000007b1d */ /* 0x000fec0000010000 */
[----:B------:R-:W-:Y:S05]  /*02a0*/  @!P1 BRA `(.L_x_8) ;  /* 0x0000000000449947 */ /* 0x000fea0003800000 */
.L_x_9:
[----:B------:R-:W-:Y:S02]  /*02b0*/  LOP3.LUT R8, R6, 0x7ffffffe, RZ, 0xc0, !PT ;  /* 0x7ffffffe06087812 */ /* 0x000fe400078ec0ff */
[----:B------:R-:W-:-:S03]  /*02c0*/  SHF.R.U32.HI R12, RZ, 0x1, R6 ;  /* 0x00000001ff0c7819 */ /* 0x000fc60000011606 */
[----:B0-----:R-:W-:-:S05]  /*02d0*/  IMAD R7, R8, R5, RZ ;  /* 0x0000000508077224 */ /* 0x001fca00078e02ff */
[----:B------:R-:W-:-:S04]  /*02e0*/  IADD3 R8, PT, PT, R8, -0x1, R7 ;  /* 0xffffffff08087810 */ /* 0x000fc80007ffe007 */
[----:B------:R-:W-:-:S13]  /*02f0*/  ISETP.GE.U32.AND P0, PT, R8, UR8, PT ;  /* 0x0000000808007c0c */ /* 0x000fda000bf06070 */
[----:B------:R-:W-:-:S05]  /*0300*/  @!P0 IMAD.IADD R7, R12, 0x1, R7 ;  /* 0x000000010c078824 */ /* 0x000fca00078e0207 */
[----:B------:R-:W-:-:S05]  /*0310*/  @!P0 LEA R7, R7, UR4, 0x2 ;  /* 0x0000000407078c11 */ /* 0x000fca000f8e10ff */
[----:B------:R-:W-:Y:S01]  /*0320*/  @!P0 IMAD R10, R12, 0x4, R7 ;  /* 0x000000040c0a8824 */ /* 0x000fe200078e0207 */
[----:B------:R-:W-:Y:S04]  /*0330*/  @!P0 LDS R8, [R7+-0x4] ;  /* 0xfffffc0007088984 */ /* 0x000fe80000000800 */
[----:B------:R-:W0:Y:S02]  /*0340*/  @!P0 LDS R11, [R10+-0x4] ;  /* 0xfffffc000a0b8984 */ /* 0x000e240000000800 */
[----:B0-----:R-:W-:Y:S02]  /*0350*/  @!P0 IADD3 R13, PT, PT, R8, R11, RZ ;  /* 0x0000000b080d8210 */ /* 0x001fe40007ffe0ff */
[----:B------:R3:W-:Y:S04]  /*0360*/  @!P0 STS [R7+-0x4], R11 ;  /* 0xfffffc0b07008388 */ /* 0x0007e80000000800 */
[----:B------:R3:W-:Y:S01]  /*0370*/  @!P0 STS [R10+-0x4], R13 ;  /* 0xfffffc0d0a008388 */ /* 0x0007e20000000800 */
[----:B------:R-:W-:Y:S01]  /*0380*/  BAR.SYNC.DEFER_BLOCKING 0x0 ;  /* 0x0000000000007b1d */ /* 0x000fe20000010000 */
[----:B------:R-:W-:Y:S01]  /*0390*/  ISETP.GT.U32.AND P0, PT, R6, 0x3, PT ;  /* 0x000000030600780c */ /* 0x000fe20003f04070 */
[----:B------:R-:W-:-:S12]  /*03a0*/  IMAD.MOV.U32 R6, RZ, RZ, R12 ;  /* 0x000000ffff067224 */ /* 0x000fd800078e000c */
[----:B---3--:R-:W-:Y:S05]  /*03b0*/  @P0 BRA `(.L_x_9) ;  /* 0xfffffffc00bc0947 */ /* 0x008fea000383ffff */
.L_x_8:
[----:B------:R-:W-:-:S13]  /*03c0*/  ISETP.NE.AND P0, PT, R5, UR5, PT ;  /* 0x0000000505007c0c */ /* 0x000fda000bf05270 */
[----:B0-----:R-:W0:Y:S01]  /*03d0*/  @!P0 LDC.64 R6, c[0x0][0x388] ;  /* 0x0000e200ff068b82 */ /* 0x001e220000000a00 */
[----:B--2---:R2:W-:Y:S01]  /*03e0*/  @!P0 STG.E desc[UR6][R2.64], R9 ;  /* 0x0000000902008986 */ /* 0x0045e2000c101906 */
[----:B0-----:R-:W-:-:S05]  /*03f0*/  @!P0 IMAD.WIDE.U32 R6, R0, 0x4, R6 ;  /* 0x0000000400068825 */ /* 0x001fca00078e0006 */
[----:B------:R2:W-:Y:S01]  /*0400*/  @!P0 STG.E desc[UR6][R6.64], R9 ;  /* 0x0000000906008986 */ /* 0x0005e2000c101906 */
[----:B------:R-:W-:Y:S05]  /*0410*/  @!P0 EXIT ;  /* 0x000000000000894d */ /* 0x000fea0003800000 */
[----:B------:R-:W0:Y:S04]  /*0420*/  LDS R5, [R4+0x4] ;  /* 0x0000040004057984 */ /* 0x000e280000000800 */
[----:B0-----:R-:W-:Y:S01]  /*0430*/  STG.E desc[UR6][R2.64], R5 ;  /* 0x0000000502007986 */ /* 0x001fe2000c101906 */
[----:B------:R-:W-:Y:S05]  /*0440*/  EXIT ;  /* 0x000000000000794d */ /* 0x000fea0003800000 */
.L_x_10:
        /* <DEDUP_REMOVED lines=11> */
.L_x_18:


//--------------------- .text._Z9HistohramPiS_i   --------------------------
	.section	.text._Z9HistohramPiS_i,"ax",@progbits
	.align	128
        .global         _Z9HistohramPiS_i
        .type           _Z9HistohramPiS_i,@function
        .size           _Z9HistohramPiS_i,(.L_x_19 - _Z9HistohramPiS_i)
        .other          _Z9HistohramPiS_i,@"STO_CUDA_ENTRY STV_DEFAULT"
_Z9HistohramPiS_i:
.text._Z9HistohramPiS_i:
[----:B------:R-:W-:Y:S01]  /*0000*/  LDC R1, c[0x0][0x37c] ;  /* 0x0000df00ff017b82 */ /* 0x000fe20000000800 */
[----:B------:R-:W0:Y:S01]  /*0010*/  S2R R7, SR_CTAID.X ;  /* 0x0000000000077919 */ /* 0x000e220000002500 */
[----:B------:R-:W0:Y:S06]  /*0020*/  LDCU UR4, c[0x0][0x360] ;  /* 0x00006c00ff0477ac */ /* 0x000e2c0008000800 */
[----:B------:R-:W1:Y:S01]  /*0030*/  LDC R2, c[0x0][0x370] ;  /* 0x0000dc00ff027b82 */ /* 0x000e620000000800 */
[----:B------:R-:W0:Y:S01]  /*0040*/  S2R R0, SR_TID.X ;  /* 0x0000000000007919 */ /* 0x000e220000002100 */
[----:B------:R-:W2:Y:S01]  /*0050*/  LDCU UR6, c[0x0][0x390] ;  /* 0x00007200ff0677ac */ /* 0x000ea20008000800 */
[----:B0-----:R-:W-:-:S02]  /*0060*/  IMAD R7, R7, UR4, R0 ;  /* 0x0000000407077c24 */ /* 0x001fc4000f8e0200 */
[----:B-1----:R-:W-:-:S03]  /*0070*/  IMAD R0, R2, UR4, RZ ;  /* 0x0000000402007c24 */ /* 0x002fc6000f8e02ff */
[----:B--2---:R-:W-:-:S13]  /*0080*/  ISETP.GE.AND P0, PT, R7, UR6, PT ;  /* 0x0000000607007c0c */ /* 0x004fda000bf06270 */
[----:B------:R-:W-:Y:S05]  /*0090*/  @P0 EXIT ;  /* 0x000000000000094d */ /* 0x000fea0003800000 */
[----:B------:R-:W0:Y:S01]  /*00a0*/  I2F.U32.RP R8, R0 ;  /* 0x0000000000087306 */ /* 0x000e220000209000 */
[C---:B------:R-:W-:Y:S01]  /*00b0*/  IADD3 R4, PT, PT, R0.reuse, R7, RZ ;  /* 0x0000000700047210 */ /* 0x040fe20007ffe0ff */
[----:B------:R-:W-:Y:S01]  /*00c0*/  IMAD.MOV R9, RZ, RZ, -R0 ;  /* 0x000000ffff097224 */ /* 0x000fe200078e0a00 */
[----:B------:R-:W-:Y:S01]  /*00d0*/  ISETP.NE.U32.AND P2, PT, R0, RZ, PT ;  /* 0x000000ff0000720c */ /* 0x000fe20003f45070 */
[----:B------:R-:W1:Y:S01]  /*00e0*/  LDCU.64 UR4, c[0x0][0x358] ;  /* 0x00006b00ff0477ac */ /* 0x000e620008000a00 */
[C---:B------:R-:W-:Y:S01]  /*00f0*/  ISETP.GE.AND P0, PT, R4.reuse, UR6, PT ;  /* 0x0000000604007c0c */ /* 0x040fe2000bf06270 */
[----:B------:R-:W-:Y:S01]  /*0100*/  BSSY.RECONVERGENT B0, `(.L_x_11) ;  /* 0x0000028000007945 */ /* 0x000fe20003800200 */
[----:B------:R-:W-:Y:S02]  /*0110*/  VIMNMX R5, PT, PT, R4, UR6, !PT ;  /* 0x0000000604057c48 */ /* 0x000fe4000ffe0100 */
[----:B------:R-:W-:-:S04]  /*0120*/  SEL R6, RZ, 0x1, P0 ;  /* 0x00000001ff067807 */ /* 0x000fc80000000000 */
[----:B------:R-:W-:Y:S01]  /*0130*/  IADD3 R5, PT, PT, R5, -R4, -R6 ;  /* 0x8000000405057210 */ /* 0x000fe20007ffe806 */
[----:B0-----:R-:W0:Y:S02]  /*0140*/  MUFU.RCP R8, R8 ;  /* 0x0000000800087308 */ /* 0x001e240000001000 */
[----:B0-----:R-:W-:-:S06]  /*0150*/  IADD3 R2, PT, PT, R8, 0xffffffe, RZ ;  /* 0x0ffffffe08027810 */ /* 0x001fcc0007ffe0ff */
[----:B------:R0:W2:Y:S02]  /*0160*/  F2I.FTZ.U32.TRUNC.NTZ R3, R2 ;  /* 0x0000000200037305 */ /* 0x0000a4000021f000 */
[----:B0-----:R-:W-:Y:S02]  /*0170*/  IMAD.MOV.U32 R2, RZ, RZ, RZ ;  /* 0x000000ffff027224 */ /* 0x001fe400078e00ff */
[----:B--2---:R-:W-:-:S04]  /*0180*/  IMAD R9, R9, R3, RZ ;  /* 0x0000000309097224 */ /* 0x004fc800078e02ff */
[----:B------:R-:W-:-:S06]  /*0190*/  IMAD.HI.U32 R8, R3, R9, R2 ;  /* 0x0000000903087227 */ /* 0x000fcc00078e0002 */
[----:B------:R-:W-:-:S05]  /*01a0*/  IMAD.HI.U32 R9, R8, R5, RZ ;  /* 0x0000000508097227 */ /* 0x000fca00078e00ff */
[----:B------:R-:W-:-:S05]  /*01b0*/  IADD3 R2, PT, PT, -R9, RZ, RZ ;  /* 0x000000ff09027210 */ /* 0x000fca0007ffe1ff */
[----:B------:R-:W-:Y:S02]  /*01c0*/  IMAD R5, R0, R2, R5 ;  /* 0x0000000200057224 */ /* 0x000fe400078e0205 */
[----:B------:R-:W0:Y:S03]  /*01d0*/  LDC.64 R2, c[0x0][0x388] ;  /* 0x0000e200ff027b82 */ /* 0x000e260000000a00 */
[----:B------:R-:W-:-:S13]  /*01e0*/  ISETP.GE.U32.AND P0, PT, R5, R0, PT ;  /* 0x000000000500720c */ /* 0x000fda0003f06070 */
[----:B------:R-:W-:Y:S01]  /*01f0*/  @P0 IMAD.IADD R5, R5, 0x1, -R0 ;  /* 0x0000000105050824 */ /* 0x000fe200078e0a00 */
[----:B------:R-:W-:-:S04]  /*0200*/  @P0 IADD3 R9, PT, PT, R9, 0x1, RZ ;  /* 0x0000000109090810 */ /* 0x000fc80007ffe0ff */
[-C--:B------:R-:W-:Y:S02]  /*0210*/  ISETP.GE.U32.AND P1, PT, R5, R0.reuse, PT ;  /* 0x000000000500720c */ /* 0x080fe40003f26070 */
[----:B------:R-:W2:Y:S11]  /*0220*/  LDC.64 R4, c[0x0][0x380] ;  /* 0x0000e000ff047b82 */ /* 0x000eb60000000a00 */
[----:B------:R-:W-:Y:S01]  /*0230*/  @P1 VIADD R9, R9, 0x1 ;  /* 0x0000000109091836 */ /* 0x000fe20000000000 */
[----:B------:R-:W-:-:S04]  /*0240*/  @!P2 LOP3.LUT R9, RZ, R0, RZ, 0x33, !PT ;  /* 0x00000000ff09a212 */ /* 0x000fc800078e33ff */
[----:B------:R-:W-:-:S04]  /*0250*/  IADD3 R6, PT, PT, R6, R9, RZ ;  /* 0x0000000906067210 */ /* 0x000fc80007ffe0ff */
[C---:B------:R-:W-:Y:S02]  /*0260*/  LOP3.LUT R8, R6.reuse, 0x3, RZ, 0xc0, !PT ;  /* 0x0000000306087812 */ /* 0x040fe400078ec0ff */
[----:B------:R-:W-:Y:S02]  /*0270*/  ISETP.GE.U32.AND P1, PT, R6, 0x3, PT ;  /* 0x000000030600780c */ /* 0x000fe40003f26070 */
[----:B------:R-:W-:-:S13]  /*0280*/  ISETP.NE.AND P0, PT, R8, 0x3, PT ;  /* 0x000000030800780c */ /* 0x000fda0003f05270 */
[----:B01----:R-:W-:Y:S05]  /*0290*/  @!P0 BRA `(.L_x_12) ;  /* 0x0000000000388947 */ /* 0x003fea0003800000 */
[----:B------:R-:W0:Y:S01]  /*02a0*/  LDC.64 R14, c[0x0][0x380] ;  /* 0x0000e000ff0e7b82 */ /* 0x000e220000000a00 */
[----:B------:R-:W-:-:S05]  /*02b0*/  VIADD R6, R6, 0x1 ;  /* 0x0000000106067836 */ /* 0x000fca0000000000 */
[----:B------:R-:W-:Y:S02]  /*02c0*/  LOP3.LUT R6, R6, 0x3, RZ, 0xc0, !PT ;  /* 0x0000000306067812 */ /* 0x000fe400078ec0ff */
[----:B------:R-:W1:Y:S02]  /*02d0*/  LDC.64 R12, c[0x0][0x388] ;  /* 0x0000e200ff0c7b82 */ /* 0x000e640000000a00 */
[----:B------:R-:W-:-:S07]  /*02e0*/  IADD3 R6, PT, PT, -R6, RZ, RZ ;  /* 0x000000ff06067210 */ /* 0x000fce0007ffe1ff */
.L_x_13:
[----:B-1----:R-:W-:-:S06]  /*02f0*/  IMAD.WIDE R8, R7, 0x4, R12 ;  /* 0x0000000407087825 */ /* 0x002fcc00078e020c */
[----:B------:R-:W0:Y:S01]  /*0300*/  LDG.E R9, desc[UR4][R8.64] ;  /* 0x0000000408097981 */ /* 0x000e22000c1e1900 */
[----:B------:R-:W-:Y:S01]  /*0310*/  IADD3 R6, PT, PT, R6, 0x1, RZ ;  /* 0x0000000106067810 */ /* 0x000fe20007ffe0ff */
[----:B---3--:R-:W-:-:S03]  /*0320*/  IMAD.MOV.U32 R17, RZ, RZ, 0x1 ;  /* 0x00000001ff117424 */ /* 0x008fc600078e00ff */
[----:B------:R-:W-:Y:S01]  /*0330*/  ISETP.NE.AND P0, PT, R6, RZ, PT ;  /* 0x000000ff0600720c */ /* 0x000fe20003f05270 */
[----:B------:R-:W-:Y:S02]  /*0340*/  IMAD.IADD R7, R0, 0x1, R7 ;  /* 0x0000000100077824 */ /* 0x000fe400078e0207 */
[----:B0-----:R-:W-:-:S05]  /*0350*/  IMAD.WIDE R10, R9, 0x4, R14 ;  /* 0x00000004090a7825 */ /* 0x001fca00078e020e */
[----:B------:R3:W-:Y:S05]  /*0360*/  REDG.E.ADD.STRONG.GPU desc[UR4][R10.64], R17 ;  /* 0x000000110a00798e */ /* 0x0007ea000c12e104 */
[----:B------:R-:W-:Y:S05]  /*0370*/  @P0 BRA `(.L_x_13) ;  /* 0xfffffffc00dc0947 */ /* 0x000fea000383ffff */
.L_x_12:
[----:B------:R-:W-:Y:S05]  /*0380*/  BSYNC.RECONVERGENT B0 ;  /* 0x0000000000007941 */ /* 0x000fea0003800200 */
.L_x_11:
[----:B------:R-:W-:Y:S05]  /*0390*/  @!P1 EXIT ;  /* 0x000000000000994d */ /* 0x000fea0003800000 */
.L_x_14:
[----:B------:R-:W-:-:S05]  /*03a0*/  IMAD.WIDE R18, R7, 0x4, R2 ;  /* 0x0000000407127825 */ /* 0x000fca00078e0202 */
[----:B0-----:R-:W2:Y:S01]  /*03b0*/  LDG.E R9, desc[UR4][R18.64] ;  /* 0x0000000412097981 */ /* 0x001ea2000c1e1900 */
[----:B------:R-:W-:Y:S02]  /*03c0*/  HFMA2 R23, -RZ, RZ, 0, 5.9604644775390625e-08 ;  /* 0x00000001ff177431 */ /* 0x000fe400000001ff */
[----:B---3--:R-:W-:-:S04]  /*03d0*/  IMAD.WIDE R10, R0, 0x4, R18 ;  /* 0x00000004000a7825 */ /* 0x008fc800078e0212 */
[----:B--2---:R-:W-:-:S05]  /*03e0*/  IMAD.WIDE R8, R9, 0x4, R4 ;  /* 0x0000000409087825 */ /* 0x004fca00078e0204 */
[----:B------:R0:W-:Y:S04]  /*03f0*/  REDG.E.ADD.STRONG.GPU desc[UR4][R8.64], R23 ;  /* 0x000000170800798e */ /* 0x0001e8000c12e104 */
[----:B------:R-:W2:Y:S01]  /*0400*/  LDG.E R13, desc[UR4][R10.64] ;  /* 0x000000040a0d7981 */ /* 0x000ea2000c1e1900 */
[----:B------:R-:W-:-:S04]  /*0410*/  IMAD.WIDE R14, R0, 0x4, R10 ;  /* 0x00000004000e7825 */ /* 0x000fc800078e020a */
[----:B--2---:R-:W-:-:S05]  /*0420*/  IMAD.WIDE R12, R13, 0x4, R4 ;  /* 0x000000040d0c7825 */ /* 0x004fca00078e0204 */
[----:B------:R0:W-:Y:S04]  /*0430*/  REDG.E.ADD.STRONG.GPU desc[UR4][R12.64], R23 ;  /* 0x000000170c00798e */ /* 0x0001e8000c12e104 */
[----:B------:R-:W2:Y:S01]  /*0440*/  LDG.E R17, desc[UR4][R14.64] ;  /* 0x000000040e117981 */ /* 0x000ea2000c1e1900 */
[C---:B------:R-:W-:Y:S01]  /*0450*/  IMAD.WIDE R18, R0.reuse, 0x4, R14 ;  /* 0x0000000400127825 */ /* 0x040fe200078e020e */
[----:B------:R-:W-:-:S03]  /*0460*/  LEA R7, R0, R7, 0x2 ;  /* 0x0000000700077211 */ /* 0x000fc600078e10ff */
[----:B--2---:R-:W-:-:S05]  /*0470*/  IMAD.WIDE R16, R17, 0x4, R4 ;  /* 0x0000000411107825 */ /* 0x004fca00078e0204 */
[----:B------:R0:W-:Y:S04]  /*0480*/  REDG.E.ADD.STRONG.GPU desc[UR4][R16.64], R23 ;  /* 0x000000171000798e */ /* 0x0001e8000c12e104 */
[----:B------:R-:W2:Y:S01]  /*0490*/  LDG.E R19, desc[UR4][R18.64] ;  /* 0x0000000412137981 */ /* 0x000ea2000c1e1900 */
[----:B------:R-:W-:Y:S01]  /*04a0*/  ISETP.GE.AND P0, PT, R7, UR6, PT ;  /* 0x0000000607007c0c */ /* 0x000fe2000bf06270 */
[----:B--2---:R-:W-:-:S05]  /*04b0*/  IMAD.WIDE R20, R19, 0x4, R4 ;  /* 0x0000000413147825 */ /* 0x004fca00078e0204 */
[----:B------:R0:W-:Y:S07]  /*04c0*/  REDG.E.ADD.STRONG.GPU desc[UR4][R20.64], R23 ;  /* 0x000000171400798e */ /* 0x0001ee000c12e104 */
[----:B------:R-:W-:Y:S05]  /*04d0*/  @!P0 BRA `(.L_x_14) ;  /* 0xfffffffc00b08947 */ /* 0x000fea000383ffff */
[----:B------:R-:W-:Y:S05]  /*04e0*/  EXIT ;  /* 0x000000000000794d */ /* 0x000fea0003800000 */
.L_x_15:
        /* <DEDUP_REMOVED lines=9> */
.L_x_19:


//--------------------- .nv.shared.reserved.0     --------------------------
	.section	.nv.shared.reserved.0,"aw",@nobits
	.weak		__nv_reservedSMEM_offset_0_alias
	.size		__nv_reservedSMEM_offset_0_alias, 0, 64
	.other		__nv_reservedSMEM_offset_0_alias,@"STO_CUDA_RESERVED_SHARED STV_DEFAULT"
__nv_reservedSMEM_offset_0_alias:
	.zero		0
	.zero		64


//--------------------- .nv.shared._Z10ScanKernelPiS_ --------------------------
	.section	.nv.shared._Z10ScanKernelPiS_,"aw",@nobits
	.sectionflags	@""
	.align	4
.nv.shared._Z10ScanKernelPiS_:
	.zero		5120


//--------------------- .nv.constant0._Z9CountSortPiS_S_i --------------------------
	.section	.nv.constant0._Z9CountSortPiS_S_i,"a",@progbits
	.sectionflags	@""
	.align	4
.nv.constant0._Z9CountSortPiS_S_i:
	.zero		924


//--------------------- .nv.constant0._Z5ShiftPiS_ --------------------------
	.section	.nv.constant0._Z5ShiftPiS_,"a",@progbits
	.sectionflags	@""
	.align	4
.nv.constant0._Z5ShiftPiS_:
	.zero		912


//--------------------- .nv.constant0._Z10ScanKernelPiS_ --------------------------
	.section	.nv.constant0._Z10ScanKernelPiS_,"a",@progbits
	.sectionflags	@""
	.align	4
.nv.constant0._Z10ScanKernelPiS_:
	.zero		912


//--------------------- .nv.constant0._Z9HistohramPiS_i --------------------------
	.section	.nv.constant0._Z9HistohramPiS_i,"a",@progbits
	.sectionflags	@""
	.align	4
.nv.constant0._Z9HistohramPiS_i:
	.zero		916


//--------------------- SYMBOLS --------------------------

	.type		.nv.reservedSmem.offset0,@object
	.size		.nv.reservedSmem.offset0,0x4
	.type		.nv.reservedSmem.cap,@object
	.size		.nv.reservedSmem.cap,0x4
